//
// Generated by NVIDIA NVVM Compiler
//
// Compiler Build ID: CL-36424714
// Cuda compilation tools, release 13.0, V13.0.88
// Based on NVVM 20.0.0
//

.version 9.0
.target sm_100
.address_size 64

	// .globl	_Z15MatrixMulKernelPfS_S_

.visible .entry _Z15MatrixMulKernelPfS_S_(
	.param .u64 .ptr .align 1 _Z15MatrixMulKernelPfS_S__param_0,
	.param .u64 .ptr .align 1 _Z15MatrixMulKernelPfS_S__param_1,
	.param .u64 .ptr .align 1 _Z15MatrixMulKernelPfS_S__param_2
)
{
	.reg .pred 	%p<4>;
	.reg .b32 	%r<11>;
	.reg .b32 	%f<25>;
	.reg .b64 	%rd<13>;

	ld.param.u64 	%rd1, [_Z15MatrixMulKernelPfS_S__param_0];
	ld.param.u64 	%rd2, [_Z15MatrixMulKernelPfS_S__param_1];
	ld.param.u64 	%rd3, [_Z15MatrixMulKernelPfS_S__param_2];
	mov.u32 	%r3, %ctaid.y;
	mov.u32 	%r4, %ntid.y;
	mov.u32 	%r5, %tid.y;
	mad.lo.s32 	%r1, %r3, %r4, %r5;
	mov.u32 	%r6, %ctaid.x;
	mov.u32 	%r7, %ntid.x;
	mov.u32 	%r8, %tid.x;
	mad.lo.s32 	%r2, %r6, %r7, %r8;
	setp.gt.u32 	%p1, %r1, 7;
	setp.gt.s32 	%p2, %r2, 7;
	or.pred  	%p3, %p1, %p2;
	@%p3 bra 	$L__BB0_2;
	cvta.to.global.u64 	%rd4, %rd3;
	cvta.to.global.u64 	%rd5, %rd1;
	cvta.to.global.u64 	%rd6, %rd2;
	shl.b32 	%r9, %r1, 3;
	mul.wide.u32 	%rd7, %r9, 4;
	add.s64 	%rd8, %rd5, %rd7;
	ld.global.f32 	%f1, [%rd8];
	mul.wide.s32 	%rd9, %r2, 4;
	add.s64 	%rd10, %rd6, %rd9;
	ld.global.f32 	%f2, [%rd10];
	fma.rn.f32 	%f3, %f1, %f2, 0f00000000;
	ld.global.f32 	%f4, [%rd8+4];
	ld.global.f32 	%f5, [%rd10+32];
	fma.rn.f32 	%f6, %f4, %f5, %f3;
	ld.global.f32 	%f7, [%rd8+8];
	ld.global.f32 	%f8, [%rd10+64];
	fma.rn.f32 	%f9, %f7, %f8, %f6;
	ld.global.f32 	%f10, [%rd8+12];
	ld.global.f32 	%f11, [%rd10+96];
	fma.rn.f32 	%f12, %f10, %f11, %f9;
	ld.global.f32 	%f13, [%rd8+16];
	ld.global.f32 	%f14, [%rd10+128];
	fma.rn.f32 	%f15, %f13, %f14, %f12;
	ld.global.f32 	%f16, [%rd8+20];
	ld.global.f32 	%f17, [%rd10+160];
	fma.rn.f32 	%f18, %f16, %f17, %f15;
	ld.global.f32 	%f19, [%rd8+24];
	ld.global.f32 	%f20, [%rd10+192];
	fma.rn.f32 	%f21, %f19, %f20, %f18;
	ld.global.f32 	%f22, [%rd8+28];
	ld.global.f32 	%f23, [%rd10+224];
	fma.rn.f32 	%f24, %f22, %f23, %f21;
	add.s32 	%r10, %r9, %r2;
	mul.wide.s32 	%rd11, %r10, 4;
	add.s64 	%rd12, %rd4, %rd11;
	st.global.f32 	[%rd12], %f24;
$L__BB0_2:
	ret;

}


// ===== COMPILED SASS (sm_100) =====

	.target	sm_100

	.elftype	@"ET_EXEC"


//--------------------- .note.nv.tkinfo           --------------------------
	.section	.note.nv.tkinfo,"",@"SHT_NOTE"
	.sectionflags	@"SHF_NOTE_NV_TKINFO"
	.tkinfo
        /*0018*/ 	.word	0x00000002
        /*0030*/ 	.string	""
        /*0030*/ 	.string	"ptxas"
        /*0030*/ 	.string	"Cuda compilation tools, release 13.0, V13.0.88"
        /*0030*/ 	.string	"Build cuda_13.0.r13.0/compiler.36424714_0"
        /*0030*/ 	.string	"-arch sm_100 -m 64 "



//--------------------- .note.nv.cuinfo           --------------------------
	.section	.note.nv.cuinfo,"",@"SHT_NOTE"
	.sectionflags	@"SHF_NOTE_NV_CUINFO"
        /*0018*/ 	.short	0x0002
        /*001a*/ 	.short	0x0064
        /*001c*/ 	.short	0x0082
	.zero		2


//--------------------- .nv.info                  --------------------------
	.section	.nv.info,"",@"SHT_CUDA_INFO"
	.align	4


	//----- nvinfo : EIATTR_REGCOUNT
	.align		4
        /*0000*/ 	.byte	0x04, 0x2f
        /*0002*/ 	.short	(.L_1 - .L_0)
	.align		4
.L_0:
        /*0004*/ 	.word	index@(_Z15MatrixMulKernelPfS_S_)
        /*0008*/ 	.word	0x0000001a


	//----- nvinfo : EIATTR_FRAME_SIZE
	.align		4
.L_1:
        /*000c*/ 	.byte	0x04, 0x11
        /*000e*/ 	.short	(.L_3 - .L_2)
	.align		4
.L_2:
        /*0010*/ 	.word	index@(_Z15MatrixMulKernelPfS_S_)
        /*0014*/ 	.word	0x00000000


	//----- nvinfo : EIATTR_MIN_STACK_SIZE
	.align		4
.L_3:
        /*0018*/ 	.byte	0x04, 0x12
        /*001a*/ 	.short	(.L_5 - .L_4)
	.align		4
.L_4:
        /*001c*/ 	.word	index@(_Z15MatrixMulKernelPfS_S_)
        /*0020*/ 	.word	0x00000000
.L_5:


//--------------------- .nv.compat                --------------------------
	.section	.nv.compat,"",@"SHT_CUDA_COMPAT_INFO"
	.align	4
        /*0000*/ 	.byte	0x02, 0x09, 0x00, 0x00, 0x02, 0x02, 0x01, 0x00, 0x02, 0x05, 0x05, 0x00, 0x03, 0x07, 0x01, 0x01
        /*0010*/ 	.byte	0x02, 0x03, 0x00, 0x00, 0x02, 0x06, 0x01, 0x00, 0x04, 0x0b, 0x08, 0x00, 0x09, 0x00, 0x00, 0x00
        /*0020*/ 	.byte	0x00, 0x00, 0x00, 0x00


//--------------------- .nv.info._Z15MatrixMulKernelPfS_S_ --------------------------
	.section	.nv.info._Z15MatrixMulKernelPfS_S_,"",@"SHT_CUDA_INFO"
	.sectionflags	@""
	.align	4


	//----- nvinfo : EIATTR_CUDA_API_VERSION
	.align		4
        /*0000*/ 	.byte	0x04, 0x37
        /*0002*/ 	.short	(.L_7 - .L_6)
.L_6:
        /*0004*/ 	.word	0x00000082


	//----- nvinfo : EIATTR_KPARAM_INFO
	.align		4
.L_7:
        /*0008*/ 	.byte	0x04, 0x17
        /*000a*/ 	.short	(.L_9 - .L_8)
.L_8:
        /*000c*/ 	.word	0x00000000
        /*0010*/ 	.short	0x0002
        /*0012*/ 	.short	0x0010
        /*0014*/ 	.byte	0x00, 0xf5, 0x21, 0x00


	//----- nvinfo : EIATTR_KPARAM_INFO
	.align		4
.L_9:
        /*0018*/ 	.byte	0x04, 0x17
        /*001a*/ 	.short	(.L_11 - .L_10)
.L_10:
        /*001c*/ 	.word	0x00000000
        /*0020*/ 	.short	0x0001
        /*0022*/ 	.short	0x0008
        /*0024*/ 	.byte	0x00, 0xf5, 0x21, 0x00


	//----- nvinfo : EIATTR_KPARAM_INFO
	.align		4
.L_11:
        /*0028*/ 	.byte	0x04, 0x17
        /*002a*/ 	.short	(.L_13 - .L_12)
.L_12:
        /*002c*/ 	.word	0x00000000
        /*0030*/ 	.short	0x0000
        /*0032*/ 	.short	0x0000
        /*0034*/ 	.byte	0x00, 0xf5, 0x21, 0x00


	//----- nvinfo : EIATTR_SPARSE_MMA_MASK
	.align		4
.L_13:
        /*0038*/ 	.byte	0x03, 0x50
        /*003a*/ 	.short	0x0000


	//----- nvinfo : EIATTR_MAXREG_COUNT
	.align		4
        /*003c*/ 	.byte	0x03, 0x1b
        /*003e*/ 	.short	0x00ff


	//----- nvinfo : EIATTR_MERCURY_ISA_VERSION
	.align		4
        /*0040*/ 	.byte	0x03, 0x5f
        /*0042*/ 	.short	0x0101


	//----- nvinfo : EIATTR_VRC_CTA_INIT_COUNT
	.align		4
        /*0044*/ 	.byte	0x02, 0x4a
	.zero		1
	.zero		1


	//----- nvinfo : EIATTR_EXIT_INSTR_OFFSETS
	.align		4
        /*0048*/ 	.byte	0x04, 0x1c
        /*004a*/ 	.short	(.L_15 - .L_14)


	//   ....[0]....
.L_14:
        /*004c*/ 	.word	0x000000b0


	//   ....[1]....
        /*0050*/ 	.word	0x000002e0


	//----- nvinfo : EIATTR_CBANK_PARAM_SIZE
	.align		4
.L_15:
        /*0054*/ 	.byte	0x03, 0x19
        /*0056*/ 	.short	0x0018


	//----- nvinfo : EIATTR_PARAM_CBANK
	.align		4
        /*0058*/ 	.byte	0x04, 0x0a
        /*005a*/ 	.short	(.L_17 - .L_16)
	.align		4
.L_16:
        /*005c*/ 	.word	index@(.nv.constant0._Z15MatrixMulKernelPfS_S_)
        /*0060*/ 	.short	0x0380
        /*0062*/ 	.short	0x0018


	//----- nvinfo : EIATTR_SW_WAR
	.align		4
.L_17:
        /*0064*/ 	.byte	0x04, 0x36
        /*0066*/ 	.short	(.L_19 - .L_18)
.L_18:
        /*0068*/ 	.word	0x00000008
.L_19:


//--------------------- .nv.callgraph             --------------------------
	.section	.nv.callgraph,"",@"SHT_CUDA_CALLGRAPH"
	.align	4
	.sectionentsize	8
	.align		4
        /*0000*/ 	.word	0x00000000
	.align		4
        /*0004*/ 	.word	0xffffffff
	.align		4
        /*0008*/ 	.word	0x00000000
	.align		4
        /*000c*/ 	.word	0xfffffffe
	.align		4
        /*0010*/ 	.word	0x00000000
	.align		4
        /*0014*/ 	.word	0xfffffffd
	.align		4
        /*0018*/ 	.word	0x00000000
	.align		4
        /*001c*/ 	.word	0xfffffffc


//--------------------- .text._Z15MatrixMulKernelPfS_S_ --------------------------
	.section	.text._Z15MatrixMulKernelPfS_S_,"ax",@progbits
	.align	128
        .global         _Z15MatrixMulKernelPfS_S_
        .type           _Z15MatrixMulKernelPfS_S_,@function
        .size           _Z15MatrixMulKernelPfS_S_,(.L_x_1 - _Z15MatrixMulKernelPfS_S_)
        .other          _Z15MatrixMulKernelPfS_S_,@"STO_CUDA_ENTRY STV_DEFAULT"
_Z15MatrixMulKernelPfS_S_:
.text._Z15MatrixMulKernelPfS_S_:
[----:B------:R-:W-:Y:S01]  /*0000*/  LDC R1, c[0x0][0x37c] ;  /* 0x0000df00ff017b82 */ /* 0x000fe20000000800 */
[----:B------:R-:W0:Y:S07]  /*0010*/  S2R R3, SR_TID.X ;  /* 0x0000000000037919 */ /* 0x000e2e0000002100 */
[----:B------:R-:W1:Y:S01]  /*0020*/  LDC R9, c[0x0][0x364] ;  /* 0x0000d900ff097b82 */ /* 0x000e620000000800 */
[----:B------:R-:W1:Y:S07]  /*0030*/  S2R R0, SR_TID.Y ;  /* 0x0000000000007919 */ /* 0x000e6e0000002200 */
[----:B------:R-:W0:Y:S08]  /*0040*/  S2UR UR5, SR_CTAID.X ;  /* 0x00000000000579c3 */ /* 0x000e300000002500 */
[----:B------:R-:W0:Y:S08]  /*0050*/  LDC R8, c[0x0][0x360] ;  /* 0x0000d800ff087b82 */ /* 0x000e300000000800 */
[----:B------:R-:W1:Y:S01]  /*0060*/  S2UR UR4, SR_CTAID.Y ;  /* 0x00000000000479c3 */ /* 0x000e620000002600 */
[----:B0-----:R-:W-:-:S05]  /*0070*/  IMAD R8, R8, UR5, R3 ;  /* 0x0000000508087c24 */ /* 0x001fca000f8e0203 */
[----:B------:R-:W-:Y:S01]  /*0080*/  ISETP.GT.AND P0, PT, R8, 0x7, PT ;  /* 0x000000070800780c */ /* 0x000fe20003f04270 */
[----:B-1----:R-:W-:-:S05]  /*0090*/  IMAD R9, R9, UR4, R0 ;  /* 0x0000000409097c24 */ /* 0x002fca000f8e0200 */
[----:B------:R-:W-:-:S13]  /*00a0*/  ISETP.GT.U32.OR P0, PT, R9, 0x7, P0 ;  /* 0x000000070900780c */ /* 0x000fda0000704470 */
[----:B------:R-:W-:Y:S05]  /*00b0*/  @P0 EXIT ;  /* 0x000000000000094d */ /* 0x000fea0003800000 */
[----:B------:R-:W0:Y:S01]  /*00c0*/  LDC.64 R6, c[0x0][0x380] ;  /* 0x0000e000ff067b82 */ /* 0x000e220000000a00 */
[----:B------:R-:W1:Y:S01]  /*00d0*/  LDCU.64 UR4, c[0x0][0x358] ;  /* 0x00006b00ff0477ac */ /* 0x000e620008000a00 */
[----:B------:R-:W-:-:S06]  /*00e0*/  SHF.L.U32 R9, R9, 0x3, RZ ;  /* 0x0000000309097819 */ /* 0x000fcc00000006ff */
[----:B------:R-:W2:Y:S01]  /*00f0*/  LDC.64 R4, c[0x0][0x388] ;  /* 0x0000e200ff047b82 */ /* 0x000ea20000000a00 */
[----:B0-----:R-:W-:-:S05]  /*0100*/  IMAD.WIDE.U32 R6, R9, 0x4, R6 ;  /* 0x0000000409067825 */ /* 0x001fca00078e0006 */
[----:B-1----:R-:W3:Y:S01]  /*0110*/  LDG.E R0, desc[UR4][R6.64] ;  /* 0x0000000406007981 */ /* 0x002ee2000c1e1900 */
[----:B--2---:R-:W-:-:S03]  /*0120*/  IMAD.WIDE R4, R8, 0x4, R4 ;  /* 0x0000000408047825 */ /* 0x004fc600078e0204 */
[----:B------:R-:W2:Y:S04]  /*0130*/  LDG.E R15, desc[UR4][R6.64+0x4] ;  /* 0x00000404060f7981 */ /* 0x000ea8000c1e1900 */
[----:B------:R-:W3:Y:S04]  /*0140*/  LDG.E R3, desc[UR4][R4.64] ;  /* 0x0000000404037981 */ /* 0x000ee8000c1e1900 */
[----:B------:R-:W2:Y:S04]  /*0150*/  LDG.E R14, desc[UR4][R4.64+0x20] ;  /* 0x00002004040e7981 */ /* 0x000ea8000c1e1900 */
[----:B------:R-:W4:Y:S04]  /*0160*/  LDG.E R17, desc[UR4][R6.64+0x8] ;  /* 0x0000080406117981 */ /* 0x000f28000c1e1900 */
[----:B------:R-:W4:Y:S04]  /*0170*/  LDG.E R16, desc[UR4][R4.64+0x40] ;  /* 0x0000400404107981 */ /* 0x000f28000c1e1900 */
[----:B------:R-:W5:Y:S04]  /*0180*/  LDG.E R19, desc[UR4][R6.64+0xc] ;  /* 0x00000c0406137981 */ /* 0x000f68000c1e1900 */
        /* <DEDUP_REMOVED lines=8> */
[----:B------:R-:W5:Y:S01]  /*0210*/  LDG.E R13, desc[UR4][R4.64+0xe0] ;  /* 0x0000e004040d7981 */ /* 0x000f62000c1e1900 */
[----:B------:R-:W-:Y:S01]  /*0220*/  IADD3 R9, PT, PT, R8, R9, RZ ;  /* 0x0000000908097210 */ /* 0x000fe20007ffe0ff */
[----:B---3--:R-:W-:-:S02]  /*0230*/  FFMA R0, R0, R3, RZ ;  /* 0x0000000300007223 */ /* 0x008fc400000000ff */
[----:B------:R-:W0:Y:S02]  /*0240*/  LDC.64 R2, c[0x0][0x390] ;  /* 0x0000e400ff027b82 */ /* 0x000e240000000a00 */
[----:B--2---:R-:W-:-:S04]  /*0250*/  FFMA R0, R15, R14, R0 ;  /* 0x0000000e0f007223 */ /* 0x004fc80000000000 */
[----:B----4-:R-:W-:-:S04]  /*0260*/  FFMA R0, R17, R16, R0 ;  /* 0x0000001011007223 */ /* 0x010fc80000000000 */
[----:B-----5:R-:W-:-:S04]  /*0270*/  FFMA R0, R19, R18, R0 ;  /* 0x0000001213007223 */ /* 0x020fc80000000000 */
[----:B------:R-:W-:-:S04]  /*0280*/  FFMA R0, R21, R20, R0 ;  /* 0x0000001415007223 */ /* 0x000fc80000000000 */
[----:B------:R-:W-:Y:S01]  /*0290*/  FFMA R0, R23, R22, R0 ;  /* 0x0000001617007223 */ /* 0x000fe20000000000 */
[----:B0-----:R-:W-:-:S04]  /*02a0*/  IMAD.WIDE R2, R9, 0x4, R2 ;  /* 0x0000000409027825 */ /* 0x001fc800078e0202 */
[----:B------:R-:W-:-:S04]  /*02b0*/  FFMA R11, R11, R12, R0 ;  /* 0x0000000c0b0b7223 */ /* 0x000fc80000000000 */
[----:B------:R-:W-:-:S05]  /*02c0*/  FFMA R11, R10, R13, R11 ;  /* 0x0000000d0a0b7223 */ /* 0x000fca000000000b */
[----:B------:R-:W-:Y:S01]  /*02d0*/  STG.E desc[UR4][R2.64], R11 ;  /* 0x0000000b02007986 */ /* 0x000fe2000c101904 */
[----:B------:R-:W-:Y:S05]  /*02e0*/  EXIT ;  /* 0x000000000000794d */ /* 0x000fea0003800000 */
.L_x_0:
[----:B------:R-:W-:-:S00]  /*02f0*/  BRA `(.L_x_0) ;  /* 0xfffffffc00fc7947 */ /* 0x000fc0000383ffff */
[----:B------:R-:W-:-:S00]  /*0300*/  NOP ;  /* 0x0000000000007918 */ /* 0x000fc00000000000 */
[----:B------:R-:W-:-:S00]  /*0310*/  NOP ;  /* 0x0000000000007918 */ /* 0x000fc00000000000 */
[----:B------:R-:W-:-:S00]  /*0320*/  NOP ;  /* 0x0000000000007918 */ /* 0x000fc00000000000 */
[----:B------:R-:W-:-:S00]  /*0330*/  NOP ;  /* 0x0000000000007918 */ /* 0x000fc00000000000 */
[----:B------:R-:W-:-:S00]  /*0340*/  NOP ;  /* 0x0000000000007918 */ /* 0x000fc00000000000 */
[----:B------:R-:W-:-:S00]  /*0350*/  NOP ;  /* 0x0000000000007918 */ /* 0x000fc00000000000 */
[----:B------:R-:W-:-:S00]  /*0360*/  NOP ;  /* 0x0000000000007918 */ /* 0x000fc00000000000 */
[----:B------:R-:W-:-:S00]  /*0370*/  NOP ;  /* 0x0000000000007918 */ /* 0x000fc00000000000 */
.L_x_1:


//--------------------- .nv.shared.reserved.0     --------------------------
	.section	.nv.shared.reserved.0,"aw",@nobits
	.weak		__nv_reservedSMEM_offset_0_alias
	.size		__nv_reservedSMEM_offset_0_alias, 0, 64
	.other		__nv_reservedSMEM_offset_0_alias,@"STO_CUDA_RESERVED_SHARED STV_DEFAULT"
__nv_reservedSMEM_offset_0_alias:
	.zero		0
	.zero		64


//--------------------- .nv.constant0._Z15MatrixMulKernelPfS_S_ --------------------------
	.section	.nv.constant0._Z15MatrixMulKernelPfS_S_,"a",@progbits
	.sectionflags	@""
	.align	4
.nv.constant0._Z15MatrixMulKernelPfS_S_:
	.zero		920


//--------------------- SYMBOLS --------------------------

	.type		.nv.reservedSmem.offset0,@object
	.size		.nv.reservedSmem.offset0,0x4
